//
// Generated by NVIDIA NVVM Compiler
//
// Compiler Build ID: CL-36424714
// Cuda compilation tools, release 13.0, V13.0.88
// Based on NVVM 20.0.0
//

.version 9.0
.target sm_100
.address_size 64

	// .globl	_Z12addConstCUDAPi
.const .align 8 .u64 constThreadCountList;
.const .align 8 .u64 constRandNumList;
.const .align 8 .u64 constAddresultList;

.visible .entry _Z12addConstCUDAPi(
	.param .u64 .ptr .align 1 _Z12addConstCUDAPi_param_0
)
{
	.reg .b32 	%r<8>;
	.reg .b64 	%rd<11>;

	ld.param.u64 	%rd1, [_Z12addConstCUDAPi_param_0];
	cvta.to.global.u64 	%rd2, %rd1;
	mov.u32 	%r1, %tid.x;
	mov.u32 	%r2, %ctaid.x;
	mov.u32 	%r3, %ntid.x;
	mad.lo.s32 	%r4, %r2, %r3, %r1;
	ld.const.u64 	%rd3, [constThreadCountList];
	cvta.to.global.u64 	%rd4, %rd3;
	mul.wide.s32 	%rd5, %r4, 4;
	add.s64 	%rd6, %rd4, %rd5;
	ld.global.u32 	%r5, [%rd6];
	ld.const.u64 	%rd7, [constRandNumList];
	cvta.to.global.u64 	%rd8, %rd7;
	add.s64 	%rd9, %rd8, %rd5;
	ld.global.u32 	%r6, [%rd9];
	add.s32 	%r7, %r6, %r5;
	add.s64 	%rd10, %rd2, %rd5;
	st.global.u32 	[%rd10], %r7;
	ret;

}
	// .globl	_Z12subConstCUDAPi
.visible .entry _Z12subConstCUDAPi(
	.param .u64 .ptr .align 1 _Z12subConstCUDAPi_param_0
)
{
	.reg .b32 	%r<8>;
	.reg .b64 	%rd<11>;

	ld.param.u64 	%rd1, [_Z12subConstCUDAPi_param_0];
	cvta.to.global.u64 	%rd2, %rd1;
	mov.u32 	%r1, %tid.x;
	mov.u32 	%r2, %ctaid.x;
	mov.u32 	%r3, %ntid.x;
	mad.lo.s32 	%r4, %r2, %r3, %r1;
	ld.const.u64 	%rd3, [constThreadCountList];
	cvta.to.global.u64 	%rd4, %rd3;
	mul.wide.s32 	%rd5, %r4, 4;
	add.s64 	%rd6, %rd4, %rd5;
	ld.global.u32 	%r5, [%rd6];
	ld.const.u64 	%rd7, [constRandNumList];
	cvta.to.global.u64 	%rd8, %rd7;
	add.s64 	%rd9, %rd8, %rd5;
	ld.global.u32 	%r6, [%rd9];
	sub.s32 	%r7, %r5, %r6;
	add.s64 	%rd10, %rd2, %rd5;
	st.global.u32 	[%rd10], %r7;
	ret;

}
	// .globl	_Z13multConstCUDAPi
.visible .entry _Z13multConstCUDAPi(
	.param .u64 .ptr .align 1 _Z13multConstCUDAPi_param_0
)
{
	.reg .b32 	%r<8>;
	.reg .b64 	%rd<11>;

	ld.param.u64 	%rd1, [_Z13multConstCUDAPi_param_0];
	cvta.to.global.u64 	%rd2, %rd1;
	mov.u32 	%r1, %tid.x;
	mov.u32 	%r2, %ctaid.x;
	mov.u32 	%r3, %ntid.x;
	mad.lo.s32 	%r4, %r2, %r3, %r1;
	ld.const.u64 	%rd3, [constThreadCountList];
	cvta.to.global.u64 	%rd4, %rd3;
	mul.wide.s32 	%rd5, %r4, 4;
	add.s64 	%rd6, %rd4, %rd5;
	ld.global.u32 	%r5, [%rd6];
	ld.const.u64 	%rd7, [constRandNumList];
	cvta.to.global.u64 	%rd8, %rd7;
	add.s64 	%rd9, %rd8, %rd5;
	ld.global.u32 	%r6, [%rd9];
	mul.lo.s32 	%r7, %r6, %r5;
	add.s64 	%rd10, %rd2, %rd5;
	st.global.u32 	[%rd10], %r7;
	ret;

}
	// .globl	_Z12modConstCUDAPi
.visible .entry _Z12modConstCUDAPi(
	.param .u64 .ptr .align 1 _Z12modConstCUDAPi_param_0
)
{
	.reg .b32 	%r<8>;
	.reg .b64 	%rd<11>;

	ld.param.u64 	%rd1, [_Z12modConstCUDAPi_param_0];
	cvta.to.global.u64 	%rd2, %rd1;
	mov.u32 	%r1, %tid.x;
	mov.u32 	%r2, %ctaid.x;
	mov.u32 	%r3, %ntid.x;
	mad.lo.s32 	%r4, %r2, %r3, %r1;
	ld.const.u64 	%rd3, [constThreadCountList];
	cvta.to.global.u64 	%rd4, %rd3;
	mul.wide.s32 	%rd5, %r4, 4;
	add.s64 	%rd6, %rd4, %rd5;
	ld.global.u32 	%r5, [%rd6];
	ld.const.u64 	%rd7, [constRandNumList];
	cvta.to.global.u64 	%rd8, %rd7;
	add.s64 	%rd9, %rd8, %rd5;
	ld.global.u32 	%r6, [%rd9];
	rem.s32 	%r7, %r5, %r6;
	add.s64 	%rd10, %rd2, %rd5;
	st.global.u32 	[%rd10], %r7;
	ret;

}


// ===== COMPILED SASS (sm_100) =====

	.target	sm_100

	.elftype	@"ET_EXEC"


//--------------------- .note.nv.tkinfo           --------------------------
	.section	.note.nv.tkinfo,"",@"SHT_NOTE"
	.sectionflags	@"SHF_NOTE_NV_TKINFO"
	.tkinfo
        /*0018*/ 	.word	0x00000002
        /*0030*/ 	.string	""
        /*0030*/ 	.string	"ptxas"
        /*0030*/ 	.string	"Cuda compilation tools, release 13.0, V13.0.88"
        /*0030*/ 	.string	"Build cuda_13.0.r13.0/compiler.36424714_0"
        /*0030*/ 	.string	"-arch sm_100 -m 64 "



//--------------------- .note.nv.cuinfo           --------------------------
	.section	.note.nv.cuinfo,"",@"SHT_NOTE"
	.sectionflags	@"SHF_NOTE_NV_CUINFO"
        /*0018*/ 	.short	0x0002
        /*001a*/ 	.short	0x0064
        /*001c*/ 	.short	0x0082
	.zero		2


//--------------------- .nv.info                  --------------------------
	.section	.nv.info,"",@"SHT_CUDA_INFO"
	.align	4


	//----- nvinfo : EIATTR_REGCOUNT
	.align		4
        /*0000*/ 	.byte	0x04, 0x2f
        /*0002*/ 	.short	(.L_4 - .L_3)
	.align		4
.L_3:
        /*0004*/ 	.word	index@(_Z12addConstCUDAPi)
        /*0008*/ 	.word	0x0000000c


	//----- nvinfo : EIATTR_FRAME_SIZE
	.align		4
.L_4:
        /*000c*/ 	.byte	0x04, 0x11
        /*000e*/ 	.short	(.L_6 - .L_5)
	.align		4
.L_5:
        /*0010*/ 	.word	index@(_Z12addConstCUDAPi)
        /*0014*/ 	.word	0x00000000


	//----- nvinfo : EIATTR_REGCOUNT
	.align		4
.L_6:
        /*0018*/ 	.byte	0x04, 0x2f
        /*001a*/ 	.short	(.L_8 - .L_7)
	.align		4
.L_7:
        /*001c*/ 	.word	index@(_Z12subConstCUDAPi)
        /*0020*/ 	.word	0x0000000c


	//----- nvinfo : EIATTR_FRAME_SIZE
	.align		4
.L_8:
        /*0024*/ 	.byte	0x04, 0x11
        /*0026*/ 	.short	(.L_10 - .L_9)
	.align		4
.L_9:
        /*0028*/ 	.word	index@(_Z12subConstCUDAPi)
        /*002c*/ 	.word	0x00000000


	//----- nvinfo : EIATTR_REGCOUNT
	.align		4
.L_10:
        /*0030*/ 	.byte	0x04, 0x2f
        /*0032*/ 	.short	(.L_12 - .L_11)
	.align		4
.L_11:
        /*0034*/ 	.word	index@(_Z13multConstCUDAPi)
        /*0038*/ 	.word	0x0000000c


	//----- nvinfo : EIATTR_FRAME_SIZE
	.align		4
.L_12:
        /*003c*/ 	.byte	0x04, 0x11
        /*003e*/ 	.short	(.L_14 - .L_13)
	.align		4
.L_13:
        /*0040*/ 	.word	index@(_Z13multConstCUDAPi)
        /*0044*/ 	.word	0x00000000


	//----- nvinfo : EIATTR_REGCOUNT
	.align		4
.L_14:
        /*0048*/ 	.byte	0x04, 0x2f
        /*004a*/ 	.short	(.L_16 - .L_15)
	.align		4
.L_15:
        /*004c*/ 	.word	index@(_Z12modConstCUDAPi)
        /*0050*/ 	.word	0x0000000d


	//----- nvinfo : EIATTR_FRAME_SIZE
	.align		4
.L_16:
        /*0054*/ 	.byte	0x04, 0x11
        /*0056*/ 	.short	(.L_18 - .L_17)
	.align		4
.L_17:
        /*0058*/ 	.word	index@(_Z12modConstCUDAPi)
        /*005c*/ 	.word	0x00000000


	//----- nvinfo : EIATTR_MIN_STACK_SIZE
	.align		4
.L_18:
        /*0060*/ 	.byte	0x04, 0x12
        /*0062*/ 	.short	(.L_20 - .L_19)
	.align		4
.L_19:
        /*0064*/ 	.word	index@(_Z12modConstCUDAPi)
        /*0068*/ 	.word	0x00000000


	//----- nvinfo : EIATTR_MIN_STACK_SIZE
	.align		4
.L_20:
        /*006c*/ 	.byte	0x04, 0x12
        /*006e*/ 	.short	(.L_22 - .L_21)
	.align		4
.L_21:
        /*0070*/ 	.word	index@(_Z13multConstCUDAPi)
        /*0074*/ 	.word	0x00000000


	//----- nvinfo : EIATTR_MIN_STACK_SIZE
	.align		4
.L_22:
        /*0078*/ 	.byte	0x04, 0x12
        /*007a*/ 	.short	(.L_24 - .L_23)
	.align		4
.L_23:
        /*007c*/ 	.word	index@(_Z12subConstCUDAPi)
        /*0080*/ 	.word	0x00000000


	//----- nvinfo : EIATTR_MIN_STACK_SIZE
	.align		4
.L_24:
        /*0084*/ 	.byte	0x04, 0x12
        /*0086*/ 	.short	(.L_26 - .L_25)
	.align		4
.L_25:
        /*0088*/ 	.word	index@(_Z12addConstCUDAPi)
        /*008c*/ 	.word	0x00000000
.L_26:


//--------------------- .nv.compat                --------------------------
	.section	.nv.compat,"",@"SHT_CUDA_COMPAT_INFO"
	.align	4
        /*0000*/ 	.byte	0x02, 0x09, 0x00, 0x00, 0x02, 0x02, 0x01, 0x00, 0x02, 0x05, 0x05, 0x00, 0x03, 0x07, 0x01, 0x01
        /*0010*/ 	.byte	0x02, 0x03, 0x00, 0x00, 0x02, 0x06, 0x01, 0x00, 0x04, 0x0b, 0x08, 0x00, 0x09, 0x00, 0x00, 0x00
        /*0020*/ 	.byte	0x00, 0x00, 0x00, 0x00


//--------------------- .nv.info._Z12modConstCUDAPi --------------------------
	.section	.nv.info._Z12modConstCUDAPi,"",@"SHT_CUDA_INFO"
	.sectionflags	@""
	.align	4


	//----- nvinfo : EIATTR_CUDA_API_VERSION
	.align		4
        /*0000*/ 	.byte	0x04, 0x37
        /*0002*/ 	.short	(.L_28 - .L_27)
.L_27:
        /*0004*/ 	.word	0x00000082


	//----- nvinfo : EIATTR_KPARAM_INFO
	.align		4
.L_28:
        /*0008*/ 	.byte	0x04, 0x17
        /*000a*/ 	.short	(.L_30 - .L_29)
.L_29:
        /*000c*/ 	.word	0x00000000
        /*0010*/ 	.short	0x0000
        /*0012*/ 	.short	0x0000
        /*0014*/ 	.byte	0x00, 0xf5, 0x21, 0x00


	//----- nvinfo : EIATTR_SPARSE_MMA_MASK
	.align		4
.L_30:
        /*0018*/ 	.byte	0x03, 0x50
        /*001a*/ 	.short	0x0000


	//----- nvinfo : EIATTR_MAXREG_COUNT
	.align		4
        /*001c*/ 	.byte	0x03, 0x1b
        /*001e*/ 	.short	0x00ff


	//----- nvinfo : EIATTR_MERCURY_ISA_VERSION
	.align		4
        /*0020*/ 	.byte	0x03, 0x5f
        /*0022*/ 	.short	0x0101


	//----- nvinfo : EIATTR_VRC_CTA_INIT_COUNT
	.align		4
        /*0024*/ 	.byte	0x02, 0x4a
	.zero		1
	.zero		1


	//----- nvinfo : EIATTR_EXIT_INSTR_OFFSETS
	.align		4
        /*0028*/ 	.byte	0x04, 0x1c
        /*002a*/ 	.short	(.L_32 - .L_31)


	//   ....[0]....
.L_31:
        /*002c*/ 	.word	0x00000250


	//----- nvinfo : EIATTR_CBANK_PARAM_SIZE
	.align		4
.L_32:
        /*0030*/ 	.byte	0x03, 0x19
        /*0032*/ 	.short	0x0008


	//----- nvinfo : EIATTR_PARAM_CBANK
	.align		4
        /*0034*/ 	.byte	0x04, 0x0a
        /*0036*/ 	.short	(.L_34 - .L_33)
	.align		4
.L_33:
        /*0038*/ 	.word	index@(.nv.constant0._Z12modConstCUDAPi)
        /*003c*/ 	.short	0x0380
        /*003e*/ 	.short	0x0008


	//----- nvinfo : EIATTR_SW_WAR
	.align		4
.L_34:
        /*0040*/ 	.byte	0x04, 0x36
        /*0042*/ 	.short	(.L_36 - .L_35)
.L_35:
        /*0044*/ 	.word	0x00000008
.L_36:


//--------------------- .nv.info._Z13multConstCUDAPi --------------------------
	.section	.nv.info._Z13multConstCUDAPi,"",@"SHT_CUDA_INFO"
	.sectionflags	@""
	.align	4


	//----- nvinfo : EIATTR_CUDA_API_VERSION
	.align		4
        /*0000*/ 	.byte	0x04, 0x37
        /*0002*/ 	.short	(.L_38 - .L_37)
.L_37:
        /*0004*/ 	.word	0x00000082


	//----- nvinfo : EIATTR_KPARAM_INFO
	.align		4
.L_38:
        /*0008*/ 	.byte	0x04, 0x17
        /*000a*/ 	.short	(.L_40 - .L_39)
.L_39:
        /*000c*/ 	.word	0x00000000
        /*0010*/ 	.short	0x0000
        /*0012*/ 	.short	0x0000
        /*0014*/ 	.byte	0x00, 0xf5, 0x21, 0x00


	//----- nvinfo : EIATTR_SPARSE_MMA_MASK
	.align		4
.L_40:
        /*0018*/ 	.byte	0x03, 0x50
        /*001a*/ 	.short	0x0000


	//----- nvinfo : EIATTR_MAXREG_COUNT
	.align		4
        /*001c*/ 	.byte	0x03, 0x1b
        /*001e*/ 	.short	0x00ff


	//----- nvinfo : EIATTR_MERCURY_ISA_VERSION
	.align		4
        /*0020*/ 	.byte	0x03, 0x5f
        /*0022*/ 	.short	0x0101


	//----- nvinfo : EIATTR_VRC_CTA_INIT_COUNT
	.align		4
        /*0024*/ 	.byte	0x02, 0x4a
	.zero		1
	.zero		1


	//----- nvinfo : EIATTR_EXIT_INSTR_OFFSETS
	.align		4
        /*0028*/ 	.byte	0x04, 0x1c
        /*002a*/ 	.short	(.L_42 - .L_41)


	//   ....[0]....
.L_41:
        /*002c*/ 	.word	0x00000100


	//----- nvinfo : EIATTR_CBANK_PARAM_SIZE
	.align		4
.L_42:
        /*0030*/ 	.byte	0x03, 0x19
        /*0032*/ 	.short	0x0008


	//----- nvinfo : EIATTR_PARAM_CBANK
	.align		4
        /*0034*/ 	.byte	0x04, 0x0a
        /*0036*/ 	.short	(.L_44 - .L_43)
	.align		4
.L_43:
        /*0038*/ 	.word	index@(.nv.constant0._Z13multConstCUDAPi)
        /*003c*/ 	.short	0x0380
        /*003e*/ 	.short	0x0008


	//----- nvinfo : EIATTR_SW_WAR
	.align		4
.L_44:
        /*0040*/ 	.byte	0x04, 0x36
        /*0042*/ 	.short	(.L_46 - .L_45)
.L_45:
        /*0044*/ 	.word	0x00000008
.L_46:


//--------------------- .nv.info._Z12subConstCUDAPi --------------------------
	.section	.nv.info._Z12subConstCUDAPi,"",@"SHT_CUDA_INFO"
	.sectionflags	@""
	.align	4


	//----- nvinfo : EIATTR_CUDA_API_VERSION
	.align		4
        /*0000*/ 	.byte	0x04, 0x37
        /*0002*/ 	.short	(.L_48 - .L_47)
.L_47:
        /*0004*/ 	.word	0x00000082


	//----- nvinfo : EIATTR_KPARAM_INFO
	.align		4
.L_48:
        /*0008*/ 	.byte	0x04, 0x17
        /*000a*/ 	.short	(.L_50 - .L_49)
.L_49:
        /*000c*/ 	.word	0x00000000
        /*0010*/ 	.short	0x0000
        /*0012*/ 	.short	0x0000
        /*0014*/ 	.byte	0x00, 0xf5, 0x21, 0x00


	//----- nvinfo : EIATTR_SPARSE_MMA_MASK
	.align		4
.L_50:
        /*0018*/ 	.byte	0x03, 0x50
        /*001a*/ 	.short	0x0000


	//----- nvinfo : EIATTR_MAXREG_COUNT
	.align		4
        /*001c*/ 	.byte	0x03, 0x1b
        /*001e*/ 	.short	0x00ff


	//----- nvinfo : EIATTR_MERCURY_ISA_VERSION
	.align		4
        /*0020*/ 	.byte	0x03, 0x5f
        /*0022*/ 	.short	0x0101


	//----- nvinfo : EIATTR_VRC_CTA_INIT_COUNT
	.align		4
        /*0024*/ 	.byte	0x02, 0x4a
	.zero		1
	.zero		1


	//----- nvinfo : EIATTR_EXIT_INSTR_OFFSETS
	.align		4
        /*0028*/ 	.byte	0x04, 0x1c
        /*002a*/ 	.short	(.L_52 - .L_51)


	//   ....[0]....
.L_51:
        /*002c*/ 	.word	0x00000100


	//----- nvinfo : EIATTR_CBANK_PARAM_SIZE
	.align		4
.L_52:
        /*0030*/ 	.byte	0x03, 0x19
        /*0032*/ 	.short	0x0008


	//----- nvinfo : EIATTR_PARAM_CBANK
	.align		4
        /*0034*/ 	.byte	0x04, 0x0a
        /*0036*/ 	.short	(.L_54 - .L_53)
	.align		4
.L_53:
        /*0038*/ 	.word	index@(.nv.constant0._Z12subConstCUDAPi)
        /*003c*/ 	.short	0x0380
        /*003e*/ 	.short	0x0008


	//----- nvinfo : EIATTR_SW_WAR
	.align		4
.L_54:
        /*0040*/ 	.byte	0x04, 0x36
        /*0042*/ 	.short	(.L_56 - .L_55)
.L_55:
        /*0044*/ 	.word	0x00000008
.L_56:


//--------------------- .nv.info._Z12addConstCUDAPi --------------------------
	.section	.nv.info._Z12addConstCUDAPi,"",@"SHT_CUDA_INFO"
	.sectionflags	@""
	.align	4


	//----- nvinfo : EIATTR_CUDA_API_VERSION
	.align		4
        /*0000*/ 	.byte	0x04, 0x37
        /*0002*/ 	.short	(.L_58 - .L_57)
.L_57:
        /*0004*/ 	.word	0x00000082


	//----- nvinfo : EIATTR_KPARAM_INFO
	.align		4
.L_58:
        /*0008*/ 	.byte	0x04, 0x17
        /*000a*/ 	.short	(.L_60 - .L_59)
.L_59:
        /*000c*/ 	.word	0x00000000
        /*0010*/ 	.short	0x0000
        /*0012*/ 	.short	0x0000
        /*0014*/ 	.byte	0x00, 0xf5, 0x21, 0x00


	//----- nvinfo : EIATTR_SPARSE_MMA_MASK
	.align		4
.L_60:
        /*0018*/ 	.byte	0x03, 0x50
        /*001a*/ 	.short	0x0000


	//----- nvinfo : EIATTR_MAXREG_COUNT
	.align		4
        /*001c*/ 	.byte	0x03, 0x1b
        /*001e*/ 	.short	0x00ff


	//----- nvinfo : EIATTR_MERCURY_ISA_VERSION
	.align		4
        /*0020*/ 	.byte	0x03, 0x5f
        /*0022*/ 	.short	0x0101


	//----- nvinfo : EIATTR_VRC_CTA_INIT_COUNT
	.align		4
        /*0024*/ 	.byte	0x02, 0x4a
	.zero		1
	.zero		1


	//----- nvinfo : EIATTR_EXIT_INSTR_OFFSETS
	.align		4
        /*0028*/ 	.byte	0x04, 0x1c
        /*002a*/ 	.short	(.L_62 - .L_61)


	//   ....[0]....
.L_61:
        /*002c*/ 	.word	0x00000100


	//----- nvinfo : EIATTR_CBANK_PARAM_SIZE
	.align		4
.L_62:
        /*0030*/ 	.byte	0x03, 0x19
        /*0032*/ 	.short	0x0008


	//----- nvinfo : EIATTR_PARAM_CBANK
	.align		4
        /*0034*/ 	.byte	0x04, 0x0a
        /*0036*/ 	.short	(.L_64 - .L_63)
	.align		4
.L_63:
        /*0038*/ 	.word	index@(.nv.constant0._Z12addConstCUDAPi)
        /*003c*/ 	.short	0x0380
        /*003e*/ 	.short	0x0008


	//----- nvinfo : EIATTR_SW_WAR
	.align		4
.L_64:
        /*0040*/ 	.byte	0x04, 0x36
        /*0042*/ 	.short	(.L_66 - .L_65)
.L_65:
        /*0044*/ 	.word	0x00000008
.L_66:


//--------------------- .nv.callgraph             --------------------------
	.section	.nv.callgraph,"",@"SHT_CUDA_CALLGRAPH"
	.align	4
	.sectionentsize	8
	.align		4
        /*0000*/ 	.word	0x00000000
	.align		4
        /*0004*/ 	.word	0xffffffff
	.align		4
        /*0008*/ 	.word	0x00000000
	.align		4
        /*000c*/ 	.word	0xfffffffe
	.align		4
        /*0010*/ 	.word	0x00000000
	.align		4
        /*0014*/ 	.word	0xfffffffd
	.align		4
        /*0018*/ 	.word	0x00000000
	.align		4
        /*001c*/ 	.word	0xfffffffc


//--------------------- .nv.constant3             --------------------------
	.section	.nv.constant3,"a",@progbits
	.align	8
.nv.constant3:
	.type		constThreadCountList,@object
	.size		constThreadCountList,(constRandNumList - constThreadCountList)
constThreadCountList:
	.zero		8
	.type		constRandNumList,@object
	.size		constRandNumList,(constAddresultList - constRandNumList)
constRandNumList:
	.zero		8
	.type		constAddresultList,@object
	.size		constAddresultList,(.L_2 - constAddresultList)
constAddresultList:
	.zero		8
.L_2:


//--------------------- .text._Z12modConstCUDAPi  --------------------------
	.section	.text._Z12modConstCUDAPi,"ax",@progbits
	.align	128
        .global         _Z12modConstCUDAPi
        .type           _Z12modConstCUDAPi,@function
        .size           _Z12modConstCUDAPi,(.L_x_4 - _Z12modConstCUDAPi)
        .other          _Z12modConstCUDAPi,@"STO_CUDA_ENTRY STV_DEFAULT"
_Z12modConstCUDAPi:
.text._Z12modConstCUDAPi:
[----:B------:R-:W-:Y:S01]  /*0000*/  LDC R1, c[0x0][0x37c] ;  /* 0x0000df00ff017b82 */ /* 0x000fe20000000800 */
[----:B------:R-:W0:Y:S07]  /*0010*/  S2R R0, SR_TID.X ;  /* 0x0000000000007919 */ /* 0x000e2e0000002100 */
[----:B------:R-:W0:Y:S01]  /*0020*/  S2UR UR6, SR_CTAID.X ;  /* 0x00000000000679c3 */ /* 0x000e220000002500 */
[----:B------:R-:W1:Y:S07]  /*0030*/  LDCU.64 UR4, c[0x0][0x358] ;  /* 0x00006b00ff0477ac */ /* 0x000e6e0008000a00 */
[----:B------:R-:W0:Y:S08]  /*0040*/  LDC R5, c[0x0][0x360] ;  /* 0x0000d800ff057b82 */ /* 0x000e300000000800 */
[----:B------:R-:W2:Y:S01]  /*0050*/  LDC.64 R2, c[0x3][0x8] ;  /* 0x00c00200ff027b82 */ /* 0x000ea20000000a00 */
[----:B0-----:R-:W-:-:S07]  /*0060*/  IMAD R0, R5, UR6, R0 ;  /* 0x0000000605007c24 */ /* 0x001fce000f8e0200 */
[----:B------:R-:W0:Y:S01]  /*0070*/  LDC.64 R4, c[0x3][RZ] ;  /* 0x00c00000ff047b82 */ /* 0x000e220000000a00 */
[----:B--2---:R-:W-:-:S06]  /*0080*/  IMAD.WIDE R2, R0, 0x4, R2 ;  /* 0x0000000400027825 */ /* 0x004fcc00078e0202 */
[----:B-1----:R-:W2:Y:S01]  /*0090*/  LDG.E R2, desc[UR4][R2.64] ;  /* 0x0000000402027981 */ /* 0x002ea2000c1e1900 */
[----:B0-----:R-:W-:-:S05]  /*00a0*/  IMAD.WIDE R4, R0, 0x4, R4 ;  /* 0x0000000400047825 */ /* 0x001fca00078e0204 */
[----:B------:R0:W3:Y:S01]  /*00b0*/  LDG.E R8, desc[UR4][R4.64] ;  /* 0x0000000404087981 */ /* 0x0000e2000c1e1900 */
[-C--:B--2---:R-:W-:Y:S02]  /*00c0*/  IABS R10, R2.reuse ;  /* 0x00000002000a7213 */ /* 0x084fe40000000000 */
[----:B0-----:R-:W-:Y:S02]  /*00d0*/  IABS R5, R2 ;  /* 0x0000000200057213 */ /* 0x001fe40000000000 */
[----:B------:R-:W0:Y:S01]  /*00e0*/  I2F.RP R9, R10 ;  /* 0x0000000a00097306 */ /* 0x000e220000209400 */
[----:B---3--:R-:W-:-:S07]  /*00f0*/  IABS R4, R8 ;  /* 0x0000000800047213 */ /* 0x008fce0000000000 */
[----:B0-----:R-:W0:Y:S01]  /*0100*/  MUFU.RCP R9, R9 ;  /* 0x0000000900097308 */ /* 0x001e220000001000 */
[----:B------:R-:W-:Y:S02]  /*0110*/  ISETP.GE.AND P2, PT, R8, RZ, PT ;  /* 0x000000ff0800720c */ /* 0x000fe40003f46270 */
[----:B0-----:R-:W-:-:S05]  /*0120*/  IADD3 R6, PT, PT, R9, 0xffffffe, RZ ;  /* 0x0ffffffe09067810 */ /* 0x001fca0007ffe0ff */
[----:B------:R0:W1:Y:S02]  /*0130*/  F2I.FTZ.U32.TRUNC.NTZ R7, R6 ;  /* 0x0000000600077305 */ /* 0x000064000021f000 */
[----:B0-----:R-:W-:Y:S01]  /*0140*/  IMAD.MOV.U32 R6, RZ, RZ, RZ ;  /* 0x000000ffff067224 */ /* 0x001fe200078e00ff */
[----:B-1----:R-:W-:-:S05]  /*0150*/  IADD3 R3, PT, PT, RZ, -R7, RZ ;  /* 0x80000007ff037210 */ /* 0x002fca0007ffe0ff */
[----:B------:R-:W-:-:S04]  /*0160*/  IMAD R3, R3, R10, RZ ;  /* 0x0000000a03037224 */ /* 0x000fc800078e02ff */
[----:B------:R-:W-:Y:S01]  /*0170*/  IMAD.HI.U32 R7, R7, R3, R6 ;  /* 0x0000000307077227 */ /* 0x000fe200078e0006 */
[----:B------:R-:W-:-:S05]  /*0180*/  IADD3 R3, PT, PT, RZ, -R5, RZ ;  /* 0x80000005ff037210 */ /* 0x000fca0007ffe0ff */
[----:B------:R-:W-:-:S04]  /*0190*/  IMAD.HI.U32 R7, R7, R4, RZ ;  /* 0x0000000407077227 */ /* 0x000fc800078e00ff */
[----:B------:R-:W-:Y:S02]  /*01a0*/  IMAD R7, R7, R3, R4 ;  /* 0x0000000307077224 */ /* 0x000fe400078e0204 */
[----:B------:R-:W0:Y:S03]  /*01b0*/  LDC.64 R4, c[0x0][0x380] ;  /* 0x0000e000ff047b82 */ /* 0x000e260000000a00 */
[----:B------:R-:W-:-:S13]  /*01c0*/  ISETP.GT.U32.AND P0, PT, R10, R7, PT ;  /* 0x000000070a00720c */ /* 0x000fda0003f04070 */
[----:B------:R-:W-:Y:S01]  /*01d0*/  @!P0 IMAD.IADD R7, R7, 0x1, -R10 ;  /* 0x0000000107078824 */ /* 0x000fe200078e0a0a */
[----:B------:R-:W-:-:S04]  /*01e0*/  ISETP.NE.AND P0, PT, R2, RZ, PT ;  /* 0x000000ff0200720c */ /* 0x000fc80003f05270 */
[----:B------:R-:W-:Y:S01]  /*01f0*/  ISETP.GT.U32.AND P1, PT, R10, R7, PT ;  /* 0x000000070a00720c */ /* 0x000fe20003f24070 */
[----:B0-----:R-:W-:-:S12]  /*0200*/  IMAD.WIDE R4, R0, 0x4, R4 ;  /* 0x0000000400047825 */ /* 0x001fd800078e0204 */
[----:B------:R-:W-:-:S05]  /*0210*/  @!P1 IADD3 R7, PT, PT, R7, -R10, RZ ;  /* 0x8000000a07079210 */ /* 0x000fca0007ffe0ff */
[----:B------:R-:W-:Y:S01]  /*0220*/  @!P2 IMAD.MOV R7, RZ, RZ, -R7 ;  /* 0x000000ffff07a224 */ /* 0x000fe200078e0a07 */
[----:B------:R-:W-:-:S05]  /*0230*/  @!P0 LOP3.LUT R7, RZ, R2, RZ, 0x33, !PT ;  /* 0x00000002ff078212 */ /* 0x000fca00078e33ff */
[----:B------:R-:W-:Y:S01]  /*0240*/  STG.E desc[UR4][R4.64], R7 ;  /* 0x0000000704007986 */ /* 0x000fe2000c101904 */
[----:B------:R-:W-:Y:S05]  /*0250*/  EXIT ;  /* 0x000000000000794d */ /* 0x000fea0003800000 */
.L_x_0:
[----:B------:R-:W-:-:S00]  /*0260*/  BRA `(.L_x_0) ;  /* 0xfffffffc00fc7947 */ /* 0x000fc0000383ffff */
[----:B------:R-:W-:-:S00]  /*0270*/  NOP ;  /* 0x0000000000007918 */ /* 0x000fc00000000000 */
        /* <DEDUP_REMOVED lines=8> */
.L_x_4:


//--------------------- .text._Z13multConstCUDAPi --------------------------
	.section	.text._Z13multConstCUDAPi,"ax",@progbits
	.align	128
        .global         _Z13multConstCUDAPi
        .type           _Z13multConstCUDAPi,@function
        .size           _Z13multConstCUDAPi,(.L_x_5 - _Z13multConstCUDAPi)
        .other          _Z13multConstCUDAPi,@"STO_CUDA_ENTRY STV_DEFAULT"
_Z13multConstCUDAPi:
.text._Z13multConstCUDAPi:
[----:B------:R-:W-:Y:S01]  /*0000*/  LDC R1, c[0x0][0x37c] ;  /* 0x0000df00ff017b82 */ /* 0x000fe20000000800 */
[----:B------:R-:W0:Y:S07]  /*0010*/  S2R R9, SR_TID.X ;  /* 0x0000000000097919 */ /* 0x000e2e0000002100 */
[----:B------:R-:W0:Y:S01]  /*0020*/  S2UR UR6, SR_CTAID.X ;  /* 0x00000000000679c3 */ /* 0x000e220000002500 */
[----:B------:R-:W1:Y:S07]  /*0030*/  LDCU.64 UR4, c[0x0][0x358] ;  /* 0x00006b00ff0477ac */ /* 0x000e6e0008000a00 */
[----:B------:R-:W0:Y:S08]  /*0040*/  LDC R0, c[0x0][0x360] ;  /* 0x0000d800ff007b82 */ /* 0x000e300000000800 */
[----:B------:R-:W2:Y:S08]  /*0050*/  LDC.64 R2, c[0x3][RZ] ;  /* 0x00c00000ff027b82 */ /* 0x000eb00000000a00 */
[----:B------:R-:W3:Y:S01]  /*0060*/  LDC.64 R4, c[0x3][0x8] ;  /* 0x00c00200ff047b82 */ /* 0x000ee20000000a00 */
[----:B0-----:R-:W-:-:S07]  /*0070*/  IMAD R9, R0, UR6, R9 ;  /* 0x0000000600097c24 */ /* 0x001fce000f8e0209 */
[----:B------:R-:W0:Y:S01]  /*0080*/  LDC.64 R6, c[0x0][0x380] ;  /* 0x0000e000ff067b82 */ /* 0x000e220000000a00 */
[----:B--2---:R-:W-:-:S06]  /*0090*/  IMAD.WIDE R2, R9, 0x4, R2 ;  /* 0x0000000409027825 */ /* 0x004fcc00078e0202 */
[----:B-1----:R-:W2:Y:S01]  /*00a0*/  LDG.E R2, desc[UR4][R2.64] ;  /* 0x0000000402027981 */ /* 0x002ea2000c1e1900 */
[----:B---3--:R-:W-:-:S06]  /*00b0*/  IMAD.WIDE R4, R9, 0x4, R4 ;  /* 0x0000000409047825 */ /* 0x008fcc00078e0204 */
[----:B------:R-:W2:Y:S01]  /*00c0*/  LDG.E R5, desc[UR4][R4.64] ;  /* 0x0000000404057981 */ /* 0x000ea2000c1e1900 */
[----:B0-----:R-:W-:-:S04]  /*00d0*/  IMAD.WIDE R6, R9, 0x4, R6 ;  /* 0x0000000409067825 */ /* 0x001fc800078e0206 */
[----:B--2---:R-:W-:-:S05]  /*00e0*/  IMAD R9, R2, R5, RZ ;  /* 0x0000000502097224 */ /* 0x004fca00078e02ff */
[----:B------:R-:W-:Y:S01]  /*00f0*/  STG.E desc[UR4][R6.64], R9 ;  /* 0x0000000906007986 */ /* 0x000fe2000c101904 */
[----:B------:R-:W-:Y:S05]  /*0100*/  EXIT ;  /* 0x000000000000794d */ /* 0x000fea0003800000 */
.L_x_1:
        /* <DEDUP_REMOVED lines=15> */
.L_x_5:


//--------------------- .text._Z12subConstCUDAPi  --------------------------
	.section	.text._Z12subConstCUDAPi,"ax",@progbits
	.align	128
        .global         _Z12subConstCUDAPi
        .type           _Z12subConstCUDAPi,@function
        .size           _Z12subConstCUDAPi,(.L_x_6 - _Z12subConstCUDAPi)
        .other          _Z12subConstCUDAPi,@"STO_CUDA_ENTRY STV_DEFAULT"
_Z12subConstCUDAPi:
.text._Z12subConstCUDAPi:
        /* <DEDUP_REMOVED lines=13> */
[----:B0-----:R-:W-:Y:S01]  /*00d0*/  IMAD.WIDE R6, R9, 0x4, R6 ;  /* 0x0000000409067825 */ /* 0x001fe200078e0206 */
[----:B--2---:R-:W-:-:S05]  /*00e0*/  IADD3 R9, PT, PT, R2, -R5, RZ ;  /* 0x8000000502097210 */ /* 0x004fca0007ffe0ff */
[----:B------:R-:W-:Y:S01]  /*00f0*/  STG.E desc[UR4][R6.64], R9 ;  /* 0x0000000906007986 */ /* 0x000fe2000c101904 */
[----:B------:R-:W-:Y:S05]  /*0100*/  EXIT ;  /* 0x000000000000794d */ /* 0x000fea0003800000 */
.L_x_2:
        /* <DEDUP_REMOVED lines=15> */
.L_x_6:


//--------------------- .text._Z12addConstCUDAPi  --------------------------
	.section	.text._Z12addConstCUDAPi,"ax",@progbits
	.align	128
        .global         _Z12addConstCUDAPi
        .type           _Z12addConstCUDAPi,@function
        .size           _Z12addConstCUDAPi,(.L_x_7 - _Z12addConstCUDAPi)
        .other          _Z12addConstCUDAPi,@"STO_CUDA_ENTRY STV_DEFAULT"
_Z12addConstCUDAPi:
.text._Z12addConstCUDAPi:
        /* <DEDUP_REMOVED lines=14> */
[----:B--2---:R-:W-:-:S05]  /*00e0*/  IADD3 R9, PT, PT, R2, R5, RZ ;  /* 0x0000000502097210 */ /* 0x004fca0007ffe0ff */
[----:B------:R-:W-:Y:S01]  /*00f0*/  STG.E desc[UR4][R6.64], R9 ;  /* 0x0000000906007986 */ /* 0x000fe2000c101904 */
[----:B------:R-:W-:Y:S05]  /*0100*/  EXIT ;  /* 0x000000000000794d */ /* 0x000fea0003800000 */
.L_x_3:
        /* <DEDUP_REMOVED lines=15> */
.L_x_7:


//--------------------- .nv.shared.reserved.0     --------------------------
	.section	.nv.shared.reserved.0,"aw",@nobits
	.weak		__nv_reservedSMEM_offset_0_alias
	.size		__nv_reservedSMEM_offset_0_alias, 0, 64
	.other		__nv_reservedSMEM_offset_0_alias,@"STO_CUDA_RESERVED_SHARED STV_DEFAULT"
__nv_reservedSMEM_offset_0_alias:
	.zero		0
	.zero		64


//--------------------- .nv.constant0._Z12modConstCUDAPi --------------------------
	.section	.nv.constant0._Z12modConstCUDAPi,"a",@progbits
	.sectionflags	@""
	.align	4
.nv.constant0._Z12modConstCUDAPi:
	.zero		904


//--------------------- .nv.constant0._Z13multConstCUDAPi --------------------------
	.section	.nv.constant0._Z13multConstCUDAPi,"a",@progbits
	.sectionflags	@""
	.align	4
.nv.constant0._Z13multConstCUDAPi:
	.zero		904


//--------------------- .nv.constant0._Z12subConstCUDAPi --------------------------
	.section	.nv.constant0._Z12subConstCUDAPi,"a",@progbits
	.sectionflags	@""
	.align	4
.nv.constant0._Z12subConstCUDAPi:
	.zero		904


//--------------------- .nv.constant0._Z12addConstCUDAPi --------------------------
	.section	.nv.constant0._Z12addConstCUDAPi,"a",@progbits
	.sectionflags	@""
	.align	4
.nv.constant0._Z12addConstCUDAPi:
	.zero		904


//--------------------- SYMBOLS --------------------------

	.type		.nv.reservedSmem.offset0,@object
	.size		.nv.reservedSmem.offset0,0x4
